	.headerflags	@"EF_CUDA_TEXMODE_UNIFIED EF_CUDA_64BIT_ADDRESS EF_CUDA_ACCELERATORS EF_CUDA_SM90 EF_CUDA_VIRTUAL_SM(EF_CUDA_SM90)"
	.elftype	@"ET_EXEC"


//--------------------- .nv.info                  --------------------------
	.section	.nv.info,"",@"SHT_CUDA_INFO"
	.align	4


	//----- nvinfo : EIATTR_REGCOUNT
	.align		4
        /*0000*/ 	.byte	0x04, 0x2f
        /*0002*/ 	.short	(.L_3 - .L_2)
	.align		4
.L_2:
        /*0004*/ 	.word	index@(triton_poi_fused__native_batch_norm_legit_no_training_cat_relu_46)
        /*0008*/ 	.word	0x00000017


	//----- nvinfo : EIATTR_MIN_STACK_SIZE
	.align		4
.L_3:
        /*000c*/ 	.byte	0x04, 0x12
        /*000e*/ 	.short	(.L_5 - .L_4)
	.align		4
.L_4:
        /*0010*/ 	.word	index@(triton_poi_fused__native_batch_norm_legit_no_training_cat_relu_46)
        /*0014*/ 	.word	0x00000000


	//----- nvinfo : EIATTR_FRAME_SIZE
	.align		4
.L_5:
        /*0018*/ 	.byte	0x04, 0x11
        /*001a*/ 	.short	(.L_7 - .L_6)
	.align		4
.L_6:
        /*001c*/ 	.word	index@(triton_poi_fused__native_batch_norm_legit_no_training_cat_relu_46)
        /*0020*/ 	.word	0x00000000


	//----- nvinfo : EIATTR_MIN_STACK_SIZE
	.align		4
.L_7:
        /*0024*/ 	.byte	0x04, 0x12
        /*0026*/ 	.short	(.L_9 - .L_8)
	.align		4
.L_8:
        /*0028*/ 	.word	index@(triton_poi_fused__native_batch_norm_legit_no_training_cat_relu_46)
        /*002c*/ 	.word	0x00000000
.L_9:


//--------------------- .nv.info.triton_poi_fused__native_batch_norm_legit_no_training_cat_relu_46 --------------------------
	.section	.nv.info.triton_poi_fused__native_batch_norm_legit_no_training_cat_relu_46,"",@"SHT_CUDA_INFO"
	.sectionflags	@""
	.align	4


	//----- nvinfo : EIATTR_CUDA_API_VERSION
	.align		4
        /*0000*/ 	.byte	0x04, 0x37
        /*0002*/ 	.short	(.L_11 - .L_10)
.L_10:
        /*0004*/ 	.word	0x0000007c


	//----- nvinfo : EIATTR_KPARAM_INFO
	.align		4
.L_11:
        /*0008*/ 	.byte	0x04, 0x17
        /*000a*/ 	.short	(.L_13 - .L_12)
.L_12:
        /*000c*/ 	.word	0x00000000
        /*0010*/ 	.short	0x0008
        /*0012*/ 	.short	0x0040
        /*0014*/ 	.byte	0x00, 0xf0, 0x11, 0x00


	//----- nvinfo : EIATTR_KPARAM_INFO
	.align		4
.L_13:
        /*0018*/ 	.byte	0x04, 0x17
        /*001a*/ 	.short	(.L_15 - .L_14)
.L_14:
        /*001c*/ 	.word	0x00000000
        /*0020*/ 	.short	0x0007
        /*0022*/ 	.short	0x0038
        /*0024*/ 	.byte	0x00, 0xf4, 0x21, 0x00


	//----- nvinfo : EIATTR_KPARAM_INFO
	.align		4
.L_15:
        /*0028*/ 	.byte	0x04, 0x17
        /*002a*/ 	.short	(.L_17 - .L_16)
.L_16:
        /*002c*/ 	.word	0x00000000
        /*0030*/ 	.short	0x0006
        /*0032*/ 	.short	0x0030
        /*0034*/ 	.byte	0x00, 0xf4, 0x21, 0x00


	//----- nvinfo : EIATTR_KPARAM_INFO
	.align		4
.L_17:
        /*0038*/ 	.byte	0x04, 0x17
        /*003a*/ 	.short	(.L_19 - .L_18)
.L_18:
        /*003c*/ 	.word	0x00000000
        /*0040*/ 	.short	0x0005
        /*0042*/ 	.short	0x0028
        /*0044*/ 	.byte	0x00, 0xf4, 0x21, 0x00


	//----- nvinfo : EIATTR_KPARAM_INFO
	.align		4
.L_19:
        /*0048*/ 	.byte	0x04, 0x17
        /*004a*/ 	.short	(.L_21 - .L_20)
.L_20:
        /*004c*/ 	.word	0x00000000
        /*0050*/ 	.short	0x0004
        /*0052*/ 	.short	0x0020
        /*0054*/ 	.byte	0x00, 0xf4, 0x21, 0x00


	//----- nvinfo : EIATTR_KPARAM_INFO
	.align		4
.L_21:
        /*0058*/ 	.byte	0x04, 0x17
        /*005a*/ 	.short	(.L_23 - .L_22)
.L_22:
        /*005c*/ 	.word	0x00000000
        /*0060*/ 	.short	0x0003
        /*0062*/ 	.short	0x0018
        /*0064*/ 	.byte	0x00, 0xf4, 0x21, 0x00


	//----- nvinfo : EIATTR_KPARAM_INFO
	.align		4
.L_23:
        /*0068*/ 	.byte	0x04, 0x17
        /*006a*/ 	.short	(.L_25 - .L_24)
.L_24:
        /*006c*/ 	.word	0x00000000
        /*0070*/ 	.short	0x0002
        /*0072*/ 	.short	0x0010
        /*0074*/ 	.byte	0x00, 0xf4, 0x21, 0x00


	//----- nvinfo : EIATTR_KPARAM_INFO
	.align		4
.L_25:
        /*0078*/ 	.byte	0x04, 0x17
        /*007a*/ 	.short	(.L_27 - .L_26)
.L_26:
        /*007c*/ 	.word	0x00000000
        /*0080*/ 	.short	0x0001
        /*0082*/ 	.short	0x0008
        /*0084*/ 	.byte	0x00, 0xf4, 0x21, 0x00


	//----- nvinfo : EIATTR_KPARAM_INFO
	.align		4
.L_27:
        /*0088*/ 	.byte	0x04, 0x17
        /*008a*/ 	.short	(.L_29 - .L_28)
.L_28:
        /*008c*/ 	.word	0x00000000
        /*0090*/ 	.short	0x0000
        /*0092*/ 	.short	0x0000
        /*0094*/ 	.byte	0x00, 0xf4, 0x21, 0x00


	//----- nvinfo : EIATTR_SPARSE_MMA_MASK
	.align		4
.L_29:
        /*0098*/ 	.byte	0x03, 0x50
        /*009a*/ 	.short	0x0000


	//----- nvinfo : EIATTR_MAXREG_COUNT
	.align		4
        /*009c*/ 	.byte	0x03, 0x1b
        /*009e*/ 	.short	0x00ff


	//----- nvinfo : EIATTR_EXIT_INSTR_OFFSETS
	.align		4
        /*00a0*/ 	.byte	0x04, 0x1c
        /*00a2*/ 	.short	(.L_31 - .L_30)


	//   ....[0]....
.L_30:
        /*00a4*/ 	.word	0x00000510


	//   ....[1]....
        /*00a8*/ 	.word	0x00000530


	//----- nvinfo : EIATTR_REQNTID
	.align		4
.L_31:
        /*00ac*/ 	.byte	0x04, 0x10
        /*00ae*/ 	.short	(.L_33 - .L_32)
.L_32:
        /*00b0*/ 	.word	0x00000080
        /*00b4*/ 	.word	0x00000001
        /*00b8*/ 	.word	0x00000001


	//----- nvinfo : EIATTR_CBANK_PARAM_SIZE
	.align		4
.L_33:
        /*00bc*/ 	.byte	0x03, 0x19
        /*00be*/ 	.short	0x0044


	//----- nvinfo : EIATTR_PARAM_CBANK
	.align		4
        /*00c0*/ 	.byte	0x04, 0x0a
        /*00c2*/ 	.short	(.L_35 - .L_34)
	.align		4
.L_34:
        /*00c4*/ 	.word	index@(.nv.constant0.triton_poi_fused__native_batch_norm_legit_no_training_cat_relu_46)
        /*00c8*/ 	.short	0x0210
        /*00ca*/ 	.short	0x0044


	//----- nvinfo : EIATTR_SW_WAR
	.align		4
.L_35:
        /*00cc*/ 	.byte	0x04, 0x36
        /*00ce*/ 	.short	(.L_37 - .L_36)
.L_36:
        /*00d0*/ 	.word	0x00000008
.L_37:


//--------------------- .nv.callgraph             --------------------------
	.section	.nv.callgraph,"",@"SHT_CUDA_CALLGRAPH"
	.align	4
	.sectionentsize	8
	.align		4
        /*0000*/ 	.word	0x00000000
	.align		4
        /*0004*/ 	.word	0xffffffff
	.align		4
        /*0008*/ 	.word	0x00000000
	.align		4
        /*000c*/ 	.word	0xfffffffe
	.align		4
        /*0010*/ 	.word	0x00000000
	.align		4
        /*0014*/ 	.word	0xfffffffd
	.align		4
        /*0018*/ 	.word	0x00000000
	.align		4
        /*001c*/ 	.word	0xfffffffc


//--------------------- .nv.constant4             --------------------------
	.section	.nv.constant4,"a",@progbits
	.align	8
	.align		8
.nv.constant4:
        /*0000*/ 	.dword	_$_str
	.align		8
        /*0008*/ 	.dword	_$_str_$_2


//--------------------- .text.triton_poi_fused__native_batch_norm_legit_no_training_cat_relu_46 --------------------------
	.section	.text.triton_poi_fused__native_batch_norm_legit_no_training_cat_relu_46,"ax",@progbits
	.align	128
        .global         triton_poi_fused__native_batch_norm_legit_no_training_cat_relu_46
        .type           triton_poi_fused__native_batch_norm_legit_no_training_cat_relu_46,@function
        .size           triton_poi_fused__native_batch_norm_legit_no_training_cat_relu_46,(.L_x_1 - triton_poi_fused__native_batch_norm_legit_no_training_cat_relu_46)
        .other          triton_poi_fused__native_batch_norm_legit_no_training_cat_relu_46,@"STO_CUDA_ENTRY STV_DEFAULT"
triton_poi_fused__native_batch_norm_legit_no_training_cat_relu_46:
.text.triton_poi_fused__native_batch_norm_legit_no_training_cat_relu_46:
[----:B------:R-:W0:Y:S01]  /*0000*/  LDC R1, c[0x0][0x28] ;  /* 0x00000a00ff017b82 */ /* 0x000e220000000800 */
[----:B------:R-:W1:Y:S07]  /*0010*/  S2R R2, SR_TID.X ;  /* 0x0000000000027919 */ /* 0x000e6e0000002100 */
[----:B------:R-:W2:Y:S01]  /*0020*/  LDC.64 R14, c[0x0][0x228] ;  /* 0x00008a00ff0e7b82 */ /* 0x000ea20000000a00 */
[----:B------:R-:W-:Y:S01]  /*0030*/  IMAD.MOV.U32 R4, RZ, RZ, RZ ;  /* 0x000000ffff047224 */ /* 0x000fe200078e00ff */
[----:B------:R-:W-:Y:S01]  /*0040*/  ULDC.64 UR4, c[0x0][0x208] ;  /* 0x0000820000047ab9 */ /* 0x000fe20000000a00 */
[----:B------:R-:W3:Y:S01]  /*0050*/  S2R R3, SR_CTAID.X ;  /* 0x0000000000037919 */ /* 0x000ee20000002500 */
[----:B------:R-:W-:-:S04]  /*0060*/  ULDC.64 UR6, c[0x0][0x218] ;  /* 0x0000860000067ab9 */ /* 0x000fc80000000a00 */
[----:B------:R-:W4:Y:S08]  /*0070*/  LDC.64 R12, c[0x0][0x210] ;  /* 0x00008400ff0c7b82 */ /* 0x000f300000000a00 */
[----:B------:R-:W5:Y:S08]  /*0080*/  LDC.64 R10, c[0x0][0x220] ;  /* 0x00008800ff0a7b82 */ /* 0x000f700000000a00 */
[----:B------:R-:W4:Y:S01]  /*0090*/  LDC.64 R8, c[0x0][0x230] ;  /* 0x00008c00ff087b82 */ /* 0x000f220000000a00 */
[----:B-1----:R-:W-:-:S05]  /*00a0*/  LOP3.LUT R2, R2, 0x7f, RZ, 0xc0, !PT ;  /* 0x0000007f02027812 */ /* 0x002fca00078ec0ff */
[----:B---3--:R-:W-:-:S05]  /*00b0*/  IMAD R3, R3, 0x80, R2 ;  /* 0x0000008003037824 */ /* 0x008fca00078e0202 */
[----:B------:R-:W-:Y:S02]  /*00c0*/  SHF.R.S32.HI R2, RZ, 0x1f, R3 ;  /* 0x0000001fff027819 */ /* 0x000fe40000011403 */
[----:B------:R-:W-:Y:S02]  /*00d0*/  ISETP.GE.AND P0, PT, R3, 0x5980, PT ;  /* 0x000059800300780c */ /* 0x000fe40003f06270 */
[----:B------:R-:W-:-:S04]  /*00e0*/  LEA.HI R6, R2, R3, RZ, 0x4 ;  /* 0x0000000302067211 */ /* 0x000fc800078f20ff */
[----:B------:R-:W-:-:S05]  /*00f0*/  SHF.R.S32.HI R5, RZ, 0x4, R6 ;  /* 0x00000004ff057819 */ /* 0x000fca0000011406 */
[----:B------:R-:W-:-:S05]  /*0100*/  IMAD.HI R0, R5, -0x48f044a5, R4 ;  /* 0xb70fbb5b05007827 */ /* 0x000fca00078e0204 */
[----:B------:R-:W-:-:S04]  /*0110*/  SHF.R.U32.HI R7, RZ, 0x1f, R0 ;  /* 0x0000001fff077819 */ /* 0x000fc80000011600 */
[----:B------:R-:W-:Y:S01]  /*0120*/  LEA.HI.SX32 R7, R0, R7, 0x18 ;  /* 0x0000000700077211 */ /* 0x000fe200078fc2ff */
[----:B------:R-:W-:-:S04]  /*0130*/  IMAD.MOV.U32 R0, RZ, RZ, RZ ;  /* 0x000000ffff007224 */ /* 0x000fc800078e00ff */
[----:B------:R-:W-:-:S04]  /*0140*/  IMAD R7, R7, -0x166, R5 ;  /* 0xfffffe9a07077824 */ /* 0x000fc800078e0205 */
[----:B--2---:R-:W-:Y:S01]  /*0150*/  IMAD.WIDE R14, R7, 0x4, R14 ;  /* 0x00000004070e7825 */ /* 0x004fe200078e020e */
[----:B------:R-:W-:-:S04]  /*0160*/  HFMA2.MMA R2, -RZ, RZ, 0, 0 ;  /* 0x00000000ff027435 */ /* 0x000fc800000001ff */
[----:B------:R1:W2:Y:S01]  /*0170*/  @!P0 LDG.E.EL R0, desc[UR4][R14.64] ;  /* 0x000000040e008981 */ /* 0x0002a2000c2e1900 */
[C---:B------:R-:W-:Y:S02]  /*0180*/  ISETP.GE.AND P1, PT, R7.reuse, 0x15a, PT ;  /* 0x0000015a0700780c */ /* 0x040fe40003f26270 */
[----:B------:R-:W-:Y:S02]  /*0190*/  ISETP.GT.AND P3, PT, R7, 0x159, !P0 ;  /* 0x000001590700780c */ /* 0x000fe40004764270 */
[C---:B------:R-:W-:Y:S01]  /*01a0*/  ISETP.LT.AND P2, PT, R3.reuse, 0x5980, !P1 ;  /* 0x000059800300780c */ /* 0x040fe20004f41270 */
[----:B------:R-:W-:-:S04]  /*01b0*/  IMAD.HI R2, R3, -0x48f044a5, R2 ;  /* 0xb70fbb5b03027827 */ /* 0x000fc800078e0202 */
[----:B-1----:R-:W-:Y:S01]  /*01c0*/  IMAD.SHL.U32 R15, R7, 0x10, RZ ;  /* 0x00000010070f7824 */ /* 0x002fe200078e00ff */
[----:B------:R-:W-:-:S04]  /*01d0*/  SHF.R.U32.HI R5, RZ, 0x1f, R2 ;  /* 0x0000001fff057819 */ /* 0x000fc80000011602 */
[----:B------:R-:W-:Y:S02]  /*01e0*/  LEA.HI.SX32 R17, R2, R5, 0x14 ;  /* 0x0000000502117211 */ /* 0x000fe400078fa2ff */
[----:B------:R-:W-:Y:S01]  /*01f0*/  LOP3.LUT R2, R6, 0xfffffff0, RZ, 0xc0, !PT ;  /* 0xfffffff006027812 */ /* 0x000fe200078ec0ff */
[----:B------:R-:W1:Y:S02]  /*0200*/  LDC.64 R4, c[0x0][0x238] ;  /* 0x00008e00ff047b82 */ /* 0x000e640000000a00 */
[----:B------:R-:W-:Y:S02]  /*0210*/  IMAD R14, R17, 0xc0, RZ ;  /* 0x000000c0110e7824 */ /* 0x000fe400078e02ff */
[----:B------:R-:W-:Y:S02]  /*0220*/  IMAD.IADD R2, R3, 0x1, -R2 ;  /* 0x0000000103027824 */ /* 0x000fe400078e0a02 */
[----:B------:R-:W-:-:S03]  /*0230*/  IMAD R6, R17, -0x1660, R3 ;  /* 0xffffe9a011067824 */ /* 0x000fc600078e0203 */
[----:B------:R-:W-:Y:S01]  /*0240*/  SHF.R.S32.HI R16, RZ, 0x1f, R2 ;  /* 0x0000001fff107819 */ /* 0x000fe20000011402 */
[----:B------:R-:W-:Y:S01]  /*0250*/  IMAD R17, R17, 0x15a0, R6 ;  /* 0x000015a011117824 */ /* 0x000fe200078e0206 */
[--C-:B------:R-:W-:Y:S02]  /*0260*/  IADD3 R2, P4, P5, R15, R2, R14.reuse ;  /* 0x000000020f027210 */ /* 0x100fe40007d9e00e */
[----:B------:R-:W-:Y:S02]  /*0270*/  SHF.R.S32.HI R14, RZ, 0x1f, R14 ;  /* 0x0000001fff0e7819 */ /* 0x000fe4000001140e */
[----:B------:R-:W-:Y:S02]  /*0280*/  SHF.R.S32.HI R15, RZ, 0x1f, R15 ;  /* 0x0000001fff0f7819 */ /* 0x000fe4000001140f */
[----:B------:R-:W-:Y:S02]  /*0290*/  MOV R6, RZ ;  /* 0x000000ff00067202 */ /* 0x000fe40000000f00 */
[----:B------:R-:W-:Y:S01]  /*02a0*/  IADD3.X R15, R15, R16, R14, P4, P5 ;  /* 0x000000100f0f7210 */ /* 0x000fe200027ea40e */
[----:B----4-:R-:W-:Y:S01]  /*02b0*/  IMAD.WIDE R16, R17, 0x4, R12 ;  /* 0x0000000411107825 */ /* 0x010fe200078e020c */
[----:B------:R-:W-:-:S04]  /*02c0*/  LEA R18, P4, R2, UR6, 0x2 ;  /* 0x0000000602127c11 */ /* 0x000fc8000f8810ff */
[----:B------:R-:W-:Y:S01]  /*02d0*/  LEA.HI.X R19, R2, UR7, R15, 0x2, P4 ;  /* 0x0000000702137c11 */ /* 0x000fe2000a0f140f */
[----:B------:R-:W-:Y:S01]  /*02e0*/  IMAD.MOV.U32 R2, RZ, RZ, RZ ;  /* 0x000000ffff027224 */ /* 0x000fe200078e00ff */
[----:B------:R-:W3:Y:S01]  /*02f0*/  @P2 LDG.E R6, desc[UR4][R16.64] ;  /* 0x0000000410062981 */ /* 0x000ee2000c1e1900 */
[----:B------:R-:W-:Y:S02]  /*0300*/  IMAD.MOV.U32 R12, RZ, RZ, RZ ;  /* 0x000000ffff0c7224 */ /* 0x000fe400078e00ff */
[C---:B-----5:R-:W-:Y:S02]  /*0310*/  IMAD.WIDE R10, R7.reuse, 0x4, R10 ;  /* 0x00000004070a7825 */ /* 0x060fe400078e020a */
[----:B------:R-:W4:Y:S02]  /*0320*/  @P3 LDG.E R2, desc[UR4][R18.64+-0x5680] ;  /* 0xffa9800412023981 */ /* 0x000f24000c1e1900 */
[C---:B0-----:R-:W-:Y:S02]  /*0330*/  IMAD.WIDE R14, R7.reuse, 0x4, R8 ;  /* 0x00000004070e7825 */ /* 0x041fe400078e0208 */
[----:B------:R0:W5:Y:S01]  /*0340*/  @!P0 LDG.E.EL R12, desc[UR4][R10.64] ;  /* 0x000000040a0c8981 */ /* 0x000162000c2e1900 */
[----:B------:R-:W0:Y:S01]  /*0350*/  LDC.64 R8, c[0x0][0x240] ;  /* 0x00009000ff087b82 */ /* 0x000e220000000a00 */
[----:B-1----:R-:W-:Y:S01]  /*0360*/  IMAD.WIDE R4, R7, 0x4, R4 ;  /* 0x0000000407047825 */ /* 0x002fe200078e0204 */
[----:B------:R-:W-:-:S03]  /*0370*/  HFMA2.MMA R7, -RZ, RZ, 0, 0 ;  /* 0x00000000ff077435 */ /* 0x000fc600000001ff */
[----:B------:R-:W-:-:S06]  /*0380*/  IMAD.MOV.U32 R20, RZ, RZ, RZ ;  /* 0x000000ffff147224 */ /* 0x000fcc00078e00ff */
[----:B------:R1:W5:Y:S04]  /*0390*/  @!P0 LDG.E.EL R20, desc[UR4][R4.64] ;  /* 0x0000000404148981 */ /* 0x000368000c2e1900 */
[----:B------:R0:W5:Y:S02]  /*03a0*/  @!P0 LDG.E.EL R7, desc[UR4][R14.64] ;  /* 0x000000040e078981 */ /* 0x000164000c2e1900 */
[----:B0-----:R-:W-:Y:S01]  /*03b0*/  MOV R10, 0x3e800000 ;  /* 0x3e800000000a7802 */ /* 0x001fe20000000f00 */
[----:B-1----:R-:W0:Y:S01]  /*03c0*/  LDC.64 R4, c[0x0][0x248] ;  /* 0x00009200ff047b82 */ /* 0x002e220000000a00 */
[----:B------:R-:W-:-:S04]  /*03d0*/  IMAD.WIDE R8, R3, 0x4, R8 ;  /* 0x0000000403087825 */ /* 0x000fc800078e0208 */
[----:B0-----:R-:W-:-:S04]  /*03e0*/  IMAD.WIDE R4, R3, 0x4, R4 ;  /* 0x0000000403047825 */ /* 0x001fc800078e0204 */
[----:B--2---:R-:W-:-:S04]  /*03f0*/  FADD R0, R0, 9.9999997473787516356e-06 ;  /* 0x3727c5ac00007421 */ /* 0x004fc80000000000 */
[----:B------:R-:W0:Y:S02]  /*0400*/  MUFU.SQRT R13, R0 ;  /* 0x00000000000d7308 */ /* 0x000e240000002000 */
[C---:B0-----:R-:W-:Y:S02]  /*0410*/  FSETP.GT.AND P4, PT, R13.reuse, 8.50705917302346158658e+37, PT ;  /* 0x7e8000000d00780b */ /* 0x041fe40003f84000 */
[----:B------:R-:W-:-:S11]  /*0420*/  FSETP.GEU.AND P5, PT, R13, 1.175494350822287508e-38, PT ;  /* 0x008000000d00780b */ /* 0x000fd60003fae000 */
[----:B------:R-:W-:-:S04]  /*0430*/  @P4 FMUL R13, R13, 0.25 ;  /* 0x3e8000000d0d4820 */ /* 0x000fc80000400000 */
[----:B------:R-:W-:-:S06]  /*0440*/  @!P5 FMUL R13, R13, 16777216 ;  /* 0x4b8000000d0dd820 */ /* 0x000fcc0000400000 */
[----:B------:R-:W0:Y:S01]  /*0450*/  MUFU.RCP R13, R13 ;  /* 0x0000000d000d7308 */ /* 0x000e220000001000 */
[----:B---3--:R-:W-:Y:S02]  /*0460*/  SEL R11, R6, RZ, P2 ;  /* 0x000000ff060b7207 */ /* 0x008fe40001000000 */
[----:B------:R-:W-:Y:S02]  /*0470*/  FSEL R6, R10, 1, P4 ;  /* 0x3f8000000a067808 */ /* 0x000fe40002000000 */
[----:B----4-:R-:W-:-:S03]  /*0480*/  @P1 SEL R11, R2, RZ, P3 ;  /* 0x000000ff020b1207 */ /* 0x010fc60001800000 */
[----:B------:R-:W-:Y:S02]  /*0490*/  @!P5 FMUL R6, R6, 16777216 ;  /* 0x4b8000000606d820 */ /* 0x000fe40000400000 */
[----:B-----5:R-:W-:Y:S02]  /*04a0*/  FADD R12, R11, -R12 ;  /* 0x8000000c0b0c7221 */ /* 0x020fe40000000000 */
[----:B0-----:R-:W-:-:S04]  /*04b0*/  FMUL R15, R13, R6 ;  /* 0x000000060d0f7220 */ /* 0x001fc80000400000 */
[----:B------:R-:W-:Y:S01]  /*04c0*/  FMUL R15, R12, R15 ;  /* 0x0000000f0c0f7220 */ /* 0x000fe20000400000 */
[----:B------:R0:W-:Y:S03]  /*04d0*/  @!P0 STG.E desc[UR4][R8.64], R11 ;  /* 0x0000000b08008986 */ /* 0x0001e6000c101904 */
[----:B------:R-:W-:-:S05]  /*04e0*/  FFMA R7, R15, R7, R20 ;  /* 0x000000070f077223 */ /* 0x000fca0000000014 */
[----:B------:R-:W-:-:S04]  /*04f0*/  FSETP.GEU.AND P1, PT, R7, RZ, PT ;  /* 0x000000ff0700720b */ /* 0x000fc80003f2e000 */
[----:B------:R-:W-:Y:S01]  /*0500*/  FSEL R7, R7, RZ, P1 ;  /* 0x000000ff07077208 */ /* 0x000fe20000800000 */
[----:B0-----:R-:W-:Y:S08]  /*0510*/  @P0 EXIT ;  /* 0x000000000000094d */ /* 0x001ff00003800000 */
[----:B------:R-:W-:Y:S01]  /*0520*/  STG.E desc[UR4][R4.64], R7 ;  /* 0x0000000704007986 */ /* 0x000fe2000c101904 */
[----:B------:R-:W-:Y:S05]  /*0530*/  EXIT ;  /* 0x000000000000794d */ /* 0x000fea0003800000 */
.L_x_0:
[----:B------:R-:W-:-:S00]  /*0540*/  BRA `(.L_x_0) ;  /* 0xfffffffc00fc7947 */ /* 0x000fc0000383ffff */
[----:B------:R-:W-:-:S00]  /*0550*/  NOP ;  /* 0x0000000000007918 */ /* 0x000fc00000000000 */
        /* <DEDUP_REMOVED lines=10> */
.L_x_1:


//--------------------- .nv.global.init           --------------------------
	.section	.nv.global.init,"aw",@progbits
.nv.global.init:
	.type		_$_str,@object
	.size		_$_str,(_$_str_$_2 - _$_str)
_$_str:
        /*0000*/ 	.byte	0x5f, 0x5f, 0x43, 0x55, 0x44, 0x41, 0x5f, 0x46, 0x54, 0x5a, 0x00
	.type		_$_str_$_2,@object
	.size		_$_str_$_2,(.L_1 - _$_str_$_2)
_$_str_$_2:
        /*000b*/ 	.byte	0x5f, 0x5f, 0x43, 0x55, 0x44, 0x41, 0x5f, 0x50, 0x52, 0x45, 0x43, 0x5f, 0x53, 0x51, 0x52, 0x54
        /*001b*/ 	.byte	0x00
.L_1:


//--------------------- .nv.constant0.triton_poi_fused__native_batch_norm_legit_no_training_cat_relu_46 --------------------------
	.section	.nv.constant0.triton_poi_fused__native_batch_norm_legit_no_training_cat_relu_46,"a",@progbits
	.sectionflags	@""
	.align	4
.nv.constant0.triton_poi_fused__native_batch_norm_legit_no_training_cat_relu_46:
	.zero		596
